//
// Generated by NVIDIA NVVM Compiler
//
// Compiler Build ID: CL-36424714
// Cuda compilation tools, release 13.0, V13.0.88
// Based on NVVM 20.0.0
//

.version 9.0
.target sm_100
.address_size 64

	// .globl	_Z10hello_cudav
.extern .func  (.param .b32 func_retval0) vprintf
(
	.param .b64 vprintf_param_0,
	.param .b64 vprintf_param_1
)
;
.global .align 1 .b8 $str[21] = {72, 101, 108, 108, 111, 32, 67, 85, 68, 65, 32, 119, 111, 114, 108, 100, 32, 58, 32, 10};

.visible .entry _Z10hello_cudav()
{
	.reg .b32 	%r<3>;
	.reg .b64 	%rd<3>;

	mov.u64 	%rd1, $str;
	cvta.global.u64 	%rd2, %rd1;
	{ // callseq 0, 0
	.param .b64 param0;
	st.param.b64 	[param0], %rd2;
	.param .b64 param1;
	st.param.b64 	[param1], 0;
	.param .b32 retval0;
	call.uni (retval0), 
	vprintf, 
	(
	param0, 
	param1
	);
	ld.param.b32 	%r1, [retval0];
	} // callseq 0
	ret;

}


// ===== COMPILED SASS (sm_100) =====

	.target	sm_100

	.elftype	@"ET_EXEC"


//--------------------- .note.nv.tkinfo           --------------------------
	.section	.note.nv.tkinfo,"",@"SHT_NOTE"
	.sectionflags	@"SHF_NOTE_NV_TKINFO"
	.tkinfo
        /*0018*/ 	.word	0x00000002
        /*0030*/ 	.string	""
        /*0030*/ 	.string	"ptxas"
        /*0030*/ 	.string	"Cuda compilation tools, release 13.0, V13.0.88"
        /*0030*/ 	.string	"Build cuda_13.0.r13.0/compiler.36424714_0"
        /*0030*/ 	.string	"-arch sm_100 -m 64 "



//--------------------- .note.nv.cuinfo           --------------------------
	.section	.note.nv.cuinfo,"",@"SHT_NOTE"
	.sectionflags	@"SHF_NOTE_NV_CUINFO"
        /*0018*/ 	.short	0x0002
        /*001a*/ 	.short	0x0064
        /*001c*/ 	.short	0x0082
	.zero		2


//--------------------- .nv.info                  --------------------------
	.section	.nv.info,"",@"SHT_CUDA_INFO"
	.align	4


	//----- nvinfo : EIATTR_REGCOUNT
	.align		4
        /*0000*/ 	.byte	0x04, 0x2f
        /*0002*/ 	.short	(.L_2 - .L_1)
	.align		4
.L_1:
        /*0004*/ 	.word	index@(_Z10hello_cudav)
        /*0008*/ 	.word	0x00000018


	//----- nvinfo : EIATTR_FRAME_SIZE
	.align		4
.L_2:
        /*000c*/ 	.byte	0x04, 0x11
        /*000e*/ 	.short	(.L_4 - .L_3)
	.align		4
.L_3:
        /*0010*/ 	.word	index@(_Z10hello_cudav)
        /*0014*/ 	.word	0x00000000


	//----- nvinfo : EIATTR_MIN_STACK_SIZE
	.align		4
.L_4:
        /*0018*/ 	.byte	0x04, 0x12
        /*001a*/ 	.short	(.L_6 - .L_5)
	.align		4
.L_5:
        /*001c*/ 	.word	index@(_Z10hello_cudav)
        /*0020*/ 	.word	0x00000000
.L_6:


//--------------------- .nv.compat                --------------------------
	.section	.nv.compat,"",@"SHT_CUDA_COMPAT_INFO"
	.align	4
        /*0000*/ 	.byte	0x02, 0x09, 0x00, 0x00, 0x02, 0x02, 0x01, 0x00, 0x02, 0x05, 0x05, 0x00, 0x03, 0x07, 0x01, 0x01
        /*0010*/ 	.byte	0x02, 0x03, 0x00, 0x00, 0x02, 0x06, 0x01, 0x00, 0x04, 0x0b, 0x08, 0x00, 0x09, 0x00, 0x00, 0x00
        /*0020*/ 	.byte	0x00, 0x00, 0x00, 0x00


//--------------------- .nv.info._Z10hello_cudav  --------------------------
	.section	.nv.info._Z10hello_cudav,"",@"SHT_CUDA_INFO"
	.sectionflags	@""
	.align	4


	//----- nvinfo : EIATTR_CUDA_API_VERSION
	.align		4
        /*0000*/ 	.byte	0x04, 0x37
        /*0002*/ 	.short	(.L_8 - .L_7)
.L_7:
        /*0004*/ 	.word	0x00000082


	//----- nvinfo : EIATTR_SPARSE_MMA_MASK
	.align		4
.L_8:
        /*0008*/ 	.byte	0x03, 0x50
        /*000a*/ 	.short	0x0000


	//----- nvinfo : EIATTR_MAXREG_COUNT
	.align		4
        /*000c*/ 	.byte	0x03, 0x1b
        /*000e*/ 	.short	0x00ff


	//----- nvinfo : EIATTR_EXTERNS
	.align		4
        /*0010*/ 	.byte	0x04, 0x0f
        /*0012*/ 	.short	(.L_10 - .L_9)


	//   ....[0]....
	.align		4
.L_9:
        /*0014*/ 	.word	index@(vprintf)


	//----- nvinfo : EIATTR_MERCURY_ISA_VERSION
	.align		4
.L_10:
        /*0018*/ 	.byte	0x03, 0x5f
        /*001a*/ 	.short	0x0101


	//----- nvinfo : EIATTR_VRC_CTA_INIT_COUNT
	.align		4
        /*001c*/ 	.byte	0x02, 0x4a
	.zero		1
	.zero		1


	//----- nvinfo : EIATTR_SYSCALL_OFFSETS
	.align		4
        /*0020*/ 	.byte	0x04, 0x46
        /*0022*/ 	.short	(.L_12 - .L_11)


	//   ....[0]....
.L_11:
        /*0024*/ 	.word	0x00000080


	//----- nvinfo : EIATTR_EXIT_INSTR_OFFSETS
	.align		4
.L_12:
        /*0028*/ 	.byte	0x04, 0x1c
        /*002a*/ 	.short	(.L_14 - .L_13)


	//   ....[0]....
.L_13:
        /*002c*/ 	.word	0x00000090


	//----- nvinfo : EIATTR_SW_WAR
	.align		4
.L_14:
        /*0030*/ 	.byte	0x04, 0x36
        /*0032*/ 	.short	(.L_16 - .L_15)
.L_15:
        /*0034*/ 	.word	0x00000008
.L_16:


//--------------------- .nv.callgraph             --------------------------
	.section	.nv.callgraph,"",@"SHT_CUDA_CALLGRAPH"
	.align	4
	.sectionentsize	8
	.align		4
        /*0000*/ 	.word	0x00000000
	.align		4
        /*0004*/ 	.word	0xffffffff
	.align		4
        /*0008*/ 	.word	index@(_Z10hello_cudav)
	.align		4
        /*000c*/ 	.word	index@(vprintf)
	.align		4
        /*0010*/ 	.word	0x00000000
	.align		4
        /*0014*/ 	.word	0xfffffffe
	.align		4
        /*0018*/ 	.word	0x00000000
	.align		4
        /*001c*/ 	.word	0xfffffffd
	.align		4
        /*0020*/ 	.word	0x00000000
	.align		4
        /*0024*/ 	.word	0xfffffffc


//--------------------- .nv.constant4             --------------------------
	.section	.nv.constant4,"a",@progbits
	.align	8
	.align		8
.nv.constant4:
        /*0000*/ 	.dword	vprintf
	.align		8
        /*0008*/ 	.dword	$str


//--------------------- .text._Z10hello_cudav     --------------------------
	.section	.text._Z10hello_cudav,"ax",@progbits
	.align	128
        .global         _Z10hello_cudav
        .type           _Z10hello_cudav,@function
        .size           _Z10hello_cudav,(.L_x_2 - _Z10hello_cudav)
        .other          _Z10hello_cudav,@"STO_CUDA_ENTRY STV_DEFAULT"
_Z10hello_cudav:
.text._Z10hello_cudav:
[----:B------:R-:W0:Y:S01]  /*0000*/  LDC R1, c[0x0][0x37c] ;  /* 0x0000df00ff017b82 */ /* 0x000e220000000800 */
[----:B------:R-:W-:Y:S01]  /*0010*/  MOV R0, 0x0 ;  /* 0x0000000000007802 */ /* 0x000fe20000000f00 */
[----:B------:R-:W1:Y:S01]  /*0020*/  LDCU.64 UR4, c[0x4][0x8] ;  /* 0x01000100ff0477ac */ /* 0x000e620008000a00 */
[----:B------:R-:W-:-:S05]  /*0030*/  CS2R R6, SRZ ;  /* 0x0000000000067805 */ /* 0x000fca000001ff00 */
[----:B------:R2:W3:Y:S01]  /*0040*/  LDC.64 R2, c[0x4][R0] ;  /* 0x0100000000027b82 */ /* 0x0004e20000000a00 */
[----:B-1----:R-:W-:Y:S02]  /*0050*/  IMAD.U32 R4, RZ, RZ, UR4 ;  /* 0x00000004ff047e24 */ /* 0x002fe4000f8e00ff */
[----:B--2---:R-:W-:-:S07]  /*0060*/  IMAD.U32 R5, RZ, RZ, UR5 ;  /* 0x00000005ff057e24 */ /* 0x004fce000f8e00ff */
[----:B------:R-:W-:-:S07]  /*0070*/  LEPC R20, `(.L_x_0) ;  /* 0x000000001014794e */ /* 0x000fce0000000000 */
[----:B0--3--:R-:W-:Y:S05]  /*0080*/  CALL.ABS.NOINC R2 ;  /* 0x0000000002007343 */ /* 0x009fea0003c00000 */
.L_x_0:
[----:B------:R-:W-:Y:S05]  /*0090*/  EXIT ;  /* 0x000000000000794d */ /* 0x000fea0003800000 */
.L_x_1:
[----:B------:R-:W-:-:S00]  /*00a0*/  BRA `(.L_x_1) ;  /* 0xfffffffc00fc7947 */ /* 0x000fc0000383ffff */
[----:B------:R-:W-:-:S00]  /*00b0*/  NOP ;  /* 0x0000000000007918 */ /* 0x000fc00000000000 */
        /* <DEDUP_REMOVED lines=12> */
.L_x_2:


//--------------------- .nv.global.init           --------------------------
	.section	.nv.global.init,"aw",@progbits
.nv.global.init:
	.type		$str,@object
	.size		$str,(.L_0 - $str)
$str:
        /*0000*/ 	.byte	0x48, 0x65, 0x6c, 0x6c, 0x6f, 0x20, 0x43, 0x55, 0x44, 0x41, 0x20, 0x77, 0x6f, 0x72, 0x6c, 0x64
        /*0010*/ 	.byte	0x20, 0x3a, 0x20, 0x0a, 0x00
.L_0:


//--------------------- .nv.shared.reserved.0     --------------------------
	.section	.nv.shared.reserved.0,"aw",@nobits
	.weak		__nv_reservedSMEM_offset_0_alias
	.size		__nv_reservedSMEM_offset_0_alias, 0, 64
	.other		__nv_reservedSMEM_offset_0_alias,@"STO_CUDA_RESERVED_SHARED STV_DEFAULT"
__nv_reservedSMEM_offset_0_alias:
	.zero		0
	.zero		64


//--------------------- .nv.constant0._Z10hello_cudav --------------------------
	.section	.nv.constant0._Z10hello_cudav,"a",@progbits
	.sectionflags	@""
	.align	4
.nv.constant0._Z10hello_cudav:
	.zero		896


//--------------------- SYMBOLS --------------------------

	.type		.nv.reservedSmem.offset0,@object
	.size		.nv.reservedSmem.offset0,0x4
	.type		vprintf,@function
